//
// Generated by NVIDIA NVVM Compiler
//
// Compiler Build ID: CL-36424714
// Cuda compilation tools, release 13.0, V13.0.88
// Based on NVVM 20.0.0
//

.version 9.0
.target sm_100
.address_size 64

	// .globl	_Z18matrix_vector_multPiS_S_
// _ZZ18matrix_vector_multPiS_S_E8temp_inp has been demoted
// _ZZ18matrix_vector_multPiS_S_E9temp_kern has been demoted

.visible .entry _Z18matrix_vector_multPiS_S_(
	.param .u64 .ptr .align 1 _Z18matrix_vector_multPiS_S__param_0,
	.param .u64 .ptr .align 1 _Z18matrix_vector_multPiS_S__param_1,
	.param .u64 .ptr .align 1 _Z18matrix_vector_multPiS_S__param_2
)
{
	.reg .pred 	%p<11>;
	.reg .b32 	%r<75>;
	.reg .b64 	%rd<13>;
	// demoted variable
	.shared .align 4 .b8 _ZZ18matrix_vector_multPiS_S_E8temp_inp[784];
	// demoted variable
	.shared .align 4 .b8 _ZZ18matrix_vector_multPiS_S_E9temp_kern[36];
	ld.param.u64 	%rd1, [_Z18matrix_vector_multPiS_S__param_0];
	ld.param.u64 	%rd2, [_Z18matrix_vector_multPiS_S__param_1];
	ld.param.u64 	%rd3, [_Z18matrix_vector_multPiS_S__param_2];
	mov.u32 	%r1, %tid.x;
	setp.ne.s32 	%p1, %r1, 0;
	@%p1 bra 	$L__BB0_2;
	cvta.to.global.u64 	%rd4, %rd3;
	mov.u32 	%r22, %ctaid.x;
	mul.lo.s32 	%r23, %r22, 9;
	mul.wide.s32 	%rd5, %r23, 4;
	add.s64 	%rd6, %rd4, %rd5;
	ld.global.u32 	%r24, [%rd6];
	st.shared.u32 	[_ZZ18matrix_vector_multPiS_S_E9temp_kern], %r24;
	ld.global.u32 	%r25, [%rd6+4];
	st.shared.u32 	[_ZZ18matrix_vector_multPiS_S_E9temp_kern+4], %r25;
	ld.global.u32 	%r26, [%rd6+8];
	st.shared.u32 	[_ZZ18matrix_vector_multPiS_S_E9temp_kern+8], %r26;
	ld.global.u32 	%r27, [%rd6+12];
	st.shared.u32 	[_ZZ18matrix_vector_multPiS_S_E9temp_kern+12], %r27;
	ld.global.u32 	%r28, [%rd6+16];
	st.shared.u32 	[_ZZ18matrix_vector_multPiS_S_E9temp_kern+16], %r28;
	ld.global.u32 	%r29, [%rd6+20];
	st.shared.u32 	[_ZZ18matrix_vector_multPiS_S_E9temp_kern+20], %r29;
	ld.global.u32 	%r30, [%rd6+24];
	st.shared.u32 	[_ZZ18matrix_vector_multPiS_S_E9temp_kern+24], %r30;
	ld.global.u32 	%r31, [%rd6+28];
	st.shared.u32 	[_ZZ18matrix_vector_multPiS_S_E9temp_kern+28], %r31;
	ld.global.u32 	%r32, [%rd6+32];
	st.shared.u32 	[_ZZ18matrix_vector_multPiS_S_E9temp_kern+32], %r32;
$L__BB0_2:
	mov.u32 	%r34, %ctaid.x;
	shr.u32 	%r35, %r34, 9;
	mad.lo.s32 	%r36, %r35, 196, %r1;
	and.b32  	%r37, %r34, 511;
	mul.lo.s32 	%r2, %r37, 196;
	cvta.to.global.u64 	%rd7, %rd1;
	mul.wide.u32 	%rd8, %r36, 4;
	add.s64 	%rd9, %rd7, %rd8;
	ld.global.u32 	%r38, [%rd9];
	shl.b32 	%r39, %r1, 2;
	mov.u32 	%r40, _ZZ18matrix_vector_multPiS_S_E8temp_inp;
	add.s32 	%r3, %r40, %r39;
	st.shared.u32 	[%r3], %r38;
	bar.sync 	0;
	add.s32 	%r41, %r1, -15;
	setp.gt.u32 	%p2, %r41, 195;
	mov.b32 	%r67, 0;
	@%p2 bra 	$L__BB0_4;
	ld.shared.u32 	%r42, [%r3+-60];
	ld.shared.u32 	%r43, [_ZZ18matrix_vector_multPiS_S_E9temp_kern];
	mul.lo.s32 	%r67, %r43, %r42;
$L__BB0_4:
	add.s32 	%r44, %r1, -14;
	setp.gt.u32 	%p3, %r44, 195;
	@%p3 bra 	$L__BB0_6;
	ld.shared.u32 	%r45, [%r3+-56];
	ld.shared.u32 	%r46, [_ZZ18matrix_vector_multPiS_S_E9temp_kern+4];
	mad.lo.s32 	%r67, %r46, %r45, %r67;
$L__BB0_6:
	add.s32 	%r47, %r1, -13;
	setp.gt.u32 	%p4, %r47, 195;
	@%p4 bra 	$L__BB0_8;
	ld.shared.u32 	%r48, [%r3+-52];
	ld.shared.u32 	%r49, [_ZZ18matrix_vector_multPiS_S_E9temp_kern+8];
	mad.lo.s32 	%r67, %r49, %r48, %r67;
$L__BB0_8:
	add.s32 	%r50, %r1, -1;
	setp.gt.u32 	%p5, %r50, 195;
	@%p5 bra 	$L__BB0_10;
	ld.shared.u32 	%r51, [%r3+-4];
	ld.shared.u32 	%r52, [_ZZ18matrix_vector_multPiS_S_E9temp_kern+12];
	mad.lo.s32 	%r67, %r52, %r51, %r67;
$L__BB0_10:
	setp.gt.u32 	%p6, %r1, 195;
	@%p6 bra 	$L__BB0_12;
	ld.shared.u32 	%r53, [%r3];
	ld.shared.u32 	%r54, [_ZZ18matrix_vector_multPiS_S_E9temp_kern+16];
	mad.lo.s32 	%r67, %r54, %r53, %r67;
$L__BB0_12:
	setp.gt.u32 	%p7, %r1, 194;
	@%p7 bra 	$L__BB0_14;
	ld.shared.u32 	%r55, [%r3+4];
	ld.shared.u32 	%r56, [_ZZ18matrix_vector_multPiS_S_E9temp_kern+20];
	mad.lo.s32 	%r67, %r56, %r55, %r67;
$L__BB0_14:
	setp.gt.u32 	%p8, %r1, 182;
	@%p8 bra 	$L__BB0_16;
	ld.shared.u32 	%r57, [%r3+52];
	ld.shared.u32 	%r58, [_ZZ18matrix_vector_multPiS_S_E9temp_kern+24];
	mad.lo.s32 	%r67, %r58, %r57, %r67;
$L__BB0_16:
	setp.gt.u32 	%p9, %r1, 181;
	@%p9 bra 	$L__BB0_18;
	ld.shared.u32 	%r59, [%r3+56];
	ld.shared.u32 	%r60, [_ZZ18matrix_vector_multPiS_S_E9temp_kern+28];
	mad.lo.s32 	%r67, %r60, %r59, %r67;
$L__BB0_18:
	setp.gt.u32 	%p10, %r1, 180;
	@%p10 bra 	$L__BB0_20;
	ld.shared.u32 	%r61, [%r3+60];
	ld.shared.u32 	%r62, [_ZZ18matrix_vector_multPiS_S_E9temp_kern+32];
	mad.lo.s32 	%r67, %r62, %r61, %r67;
$L__BB0_20:
	cvta.to.global.u64 	%rd10, %rd2;
	add.s32 	%r63, %r2, %r1;
	mul.wide.u32 	%rd11, %r63, 4;
	add.s64 	%rd12, %rd10, %rd11;
	ld.global.u32 	%r64, [%rd12];
	add.s32 	%r65, %r64, %r67;
	st.global.u32 	[%rd12], %r65;
	ret;

}


// ===== COMPILED SASS (sm_100) =====

	.target	sm_100

	.elftype	@"ET_EXEC"


//--------------------- .note.nv.tkinfo           --------------------------
	.section	.note.nv.tkinfo,"",@"SHT_NOTE"
	.sectionflags	@"SHF_NOTE_NV_TKINFO"
	.tkinfo
        /*0018*/ 	.word	0x00000002
        /*0030*/ 	.string	""
        /*0030*/ 	.string	"ptxas"
        /*0030*/ 	.string	"Cuda compilation tools, release 13.0, V13.0.88"
        /*0030*/ 	.string	"Build cuda_13.0.r13.0/compiler.36424714_0"
        /*0030*/ 	.string	"-arch sm_100 -m 64 "



//--------------------- .note.nv.cuinfo           --------------------------
	.section	.note.nv.cuinfo,"",@"SHT_NOTE"
	.sectionflags	@"SHF_NOTE_NV_CUINFO"
        /*0018*/ 	.short	0x0002
        /*001a*/ 	.short	0x0064
        /*001c*/ 	.short	0x0082
	.zero		2


//--------------------- .nv.info                  --------------------------
	.section	.nv.info,"",@"SHT_CUDA_INFO"
	.align	4


	//----- nvinfo : EIATTR_REGCOUNT
	.align		4
        /*0000*/ 	.byte	0x04, 0x2f
        /*0002*/ 	.short	(.L_1 - .L_0)
	.align		4
.L_0:
        /*0004*/ 	.word	index@(_Z18matrix_vector_multPiS_S_)
        /*0008*/ 	.word	0x00000016


	//----- nvinfo : EIATTR_FRAME_SIZE
	.align		4
.L_1:
        /*000c*/ 	.byte	0x04, 0x11
        /*000e*/ 	.short	(.L_3 - .L_2)
	.align		4
.L_2:
        /*0010*/ 	.word	index@(_Z18matrix_vector_multPiS_S_)
        /*0014*/ 	.word	0x00000000


	//----- nvinfo : EIATTR_MIN_STACK_SIZE
	.align		4
.L_3:
        /*0018*/ 	.byte	0x04, 0x12
        /*001a*/ 	.short	(.L_5 - .L_4)
	.align		4
.L_4:
        /*001c*/ 	.word	index@(_Z18matrix_vector_multPiS_S_)
        /*0020*/ 	.word	0x00000000
.L_5:


//--------------------- .nv.compat                --------------------------
	.section	.nv.compat,"",@"SHT_CUDA_COMPAT_INFO"
	.align	4
        /*0000*/ 	.byte	0x02, 0x09, 0x00, 0x00, 0x02, 0x02, 0x01, 0x00, 0x02, 0x05, 0x05, 0x00, 0x03, 0x07, 0x01, 0x01
        /*0010*/ 	.byte	0x02, 0x03, 0x00, 0x00, 0x02, 0x06, 0x01, 0x00, 0x04, 0x0b, 0x08, 0x00, 0x09, 0x00, 0x00, 0x00
        /*0020*/ 	.byte	0x00, 0x00, 0x00, 0x00


//--------------------- .nv.info._Z18matrix_vector_multPiS_S_ --------------------------
	.section	.nv.info._Z18matrix_vector_multPiS_S_,"",@"SHT_CUDA_INFO"
	.sectionflags	@""
	.align	4


	//----- nvinfo : EIATTR_CUDA_API_VERSION
	.align		4
        /*0000*/ 	.byte	0x04, 0x37
        /*0002*/ 	.short	(.L_7 - .L_6)
.L_6:
        /*0004*/ 	.word	0x00000082


	//----- nvinfo : EIATTR_KPARAM_INFO
	.align		4
.L_7:
        /*0008*/ 	.byte	0x04, 0x17
        /*000a*/ 	.short	(.L_9 - .L_8)
.L_8:
        /*000c*/ 	.word	0x00000000
        /*0010*/ 	.short	0x0002
        /*0012*/ 	.short	0x0010
        /*0014*/ 	.byte	0x00, 0xf5, 0x21, 0x00


	//----- nvinfo : EIATTR_KPARAM_INFO
	.align		4
.L_9:
        /*0018*/ 	.byte	0x04, 0x17
        /*001a*/ 	.short	(.L_11 - .L_10)
.L_10:
        /*001c*/ 	.word	0x00000000
        /*0020*/ 	.short	0x0001
        /*0022*/ 	.short	0x0008
        /*0024*/ 	.byte	0x00, 0xf5, 0x21, 0x00


	//----- nvinfo : EIATTR_KPARAM_INFO
	.align		4
.L_11:
        /*0028*/ 	.byte	0x04, 0x17
        /*002a*/ 	.short	(.L_13 - .L_12)
.L_12:
        /*002c*/ 	.word	0x00000000
        /*0030*/ 	.short	0x0000
        /*0032*/ 	.short	0x0000
        /*0034*/ 	.byte	0x00, 0xf5, 0x21, 0x00


	//----- nvinfo : EIATTR_SPARSE_MMA_MASK
	.align		4
.L_13:
        /*0038*/ 	.byte	0x03, 0x50
        /*003a*/ 	.short	0x0000


	//----- nvinfo : EIATTR_MAXREG_COUNT
	.align		4
        /*003c*/ 	.byte	0x03, 0x1b
        /*003e*/ 	.short	0x00ff


	//----- nvinfo : EIATTR_NUM_BARRIERS
	.align		4
        /*0040*/ 	.byte	0x02, 0x4c
        /*0042*/ 	.byte	0x01
	.zero		1


	//----- nvinfo : EIATTR_MERCURY_ISA_VERSION
	.align		4
        /*0044*/ 	.byte	0x03, 0x5f
        /*0046*/ 	.short	0x0101


	//----- nvinfo : EIATTR_VRC_CTA_INIT_COUNT
	.align		4
        /*0048*/ 	.byte	0x02, 0x4a
	.zero		1
	.zero		1


	//----- nvinfo : EIATTR_EXIT_INSTR_OFFSETS
	.align		4
        /*004c*/ 	.byte	0x04, 0x1c
        /*004e*/ 	.short	(.L_15 - .L_14)


	//   ....[0]....
.L_14:
        /*0050*/ 	.word	0x000004f0


	//----- nvinfo : EIATTR_CBANK_PARAM_SIZE
	.align		4
.L_15:
        /*0054*/ 	.byte	0x03, 0x19
        /*0056*/ 	.short	0x0018


	//----- nvinfo : EIATTR_PARAM_CBANK
	.align		4
        /*0058*/ 	.byte	0x04, 0x0a
        /*005a*/ 	.short	(.L_17 - .L_16)
	.align		4
.L_16:
        /*005c*/ 	.word	index@(.nv.constant0._Z18matrix_vector_multPiS_S_)
        /*0060*/ 	.short	0x0380
        /*0062*/ 	.short	0x0018


	//----- nvinfo : EIATTR_SW_WAR
	.align		4
.L_17:
        /*0064*/ 	.byte	0x04, 0x36
        /*0066*/ 	.short	(.L_19 - .L_18)
.L_18:
        /*0068*/ 	.word	0x00000008
.L_19:


//--------------------- .nv.callgraph             --------------------------
	.section	.nv.callgraph,"",@"SHT_CUDA_CALLGRAPH"
	.align	4
	.sectionentsize	8
	.align		4
        /*0000*/ 	.word	0x00000000
	.align		4
        /*0004*/ 	.word	0xffffffff
	.align		4
        /*0008*/ 	.word	0x00000000
	.align		4
        /*000c*/ 	.word	0xfffffffe
	.align		4
        /*0010*/ 	.word	0x00000000
	.align		4
        /*0014*/ 	.word	0xfffffffd
	.align		4
        /*0018*/ 	.word	0x00000000
	.align		4
        /*001c*/ 	.word	0xfffffffc


//--------------------- .text._Z18matrix_vector_multPiS_S_ --------------------------
	.section	.text._Z18matrix_vector_multPiS_S_,"ax",@progbits
	.align	128
        .global         _Z18matrix_vector_multPiS_S_
        .type           _Z18matrix_vector_multPiS_S_,@function
        .size           _Z18matrix_vector_multPiS_S_,(.L_x_1 - _Z18matrix_vector_multPiS_S_)
        .other          _Z18matrix_vector_multPiS_S_,@"STO_CUDA_ENTRY STV_DEFAULT"
_Z18matrix_vector_multPiS_S_:
.text._Z18matrix_vector_multPiS_S_:
[----:B------:R-:W-:Y:S01]  /*0000*/  LDC R1, c[0x0][0x37c] ;  /* 0x0000df00ff017b82 */ /* 0x000fe20000000800 */
[----:B------:R-:W0:Y:S07]  /*0010*/  S2R R0, SR_TID.X ;  /* 0x0000000000007919 */ /* 0x000e2e0000002100 */
[----:B------:R-:W1:Y:S01]  /*0020*/  LDC.64 R16, c[0x0][0x380] ;  /* 0x0000e000ff107b82 */ /* 0x000e620000000a00 */
[----:B------:R-:W2:Y:S01]  /*0030*/  LDCU.64 UR6, c[0x0][0x358] ;  /* 0x00006b00ff0677ac */ /* 0x000ea20008000a00 */
[----:B------:R-:W3:Y:S01]  /*0040*/  S2R R19, SR_CTAID.X ;  /* 0x0000000000137919 */ /* 0x000ee20000002500 */
[----:B0-----:R-:W-:-:S02]  /*0050*/  ISETP.NE.AND P0, PT, R0, RZ, PT ;  /* 0x000000ff0000720c */ /* 0x001fc40003f05270 */
[----:B---3--:R-:W-:-:S05]  /*0060*/  SHF.R.U32.HI R5, RZ, 0x9, R19 ;  /* 0x00000009ff057819 */ /* 0x008fca0000011613 */
[----:B------:R-:W-:-:S06]  /*0070*/  IMAD R5, R5, 0xc4, R0 ;  /* 0x000000c405057824 */ /* 0x000fcc00078e0200 */
[----:B------:R-:W0:Y:S01]  /*0080*/  @!P0 LDC.64 R14, c[0x0][0x390] ;  /* 0x0000e400ff0e8b82 */ /* 0x000e220000000a00 */
[----:B------:R-:W-:Y:S02]  /*0090*/  @!P0 IMAD R3, R19, 0x9, RZ ;  /* 0x0000000913038824 */ /* 0x000fe400078e02ff */
[----:B-1----:R-:W-:-:S06]  /*00a0*/  IMAD.WIDE.U32 R16, R5, 0x4, R16 ;  /* 0x0000000405107825 */ /* 0x002fcc00078e0010 */
[----:B--2---:R-:W2:Y:S01]  /*00b0*/  LDG.E R17, desc[UR6][R16.64] ;  /* 0x0000000610117981 */ /* 0x004ea2000c1e1900 */
[----:B0-----:R-:W-:Y:S01]  /*00c0*/  @!P0 IMAD.WIDE R14, R3, 0x4, R14 ;  /* 0x00000004030e8825 */ /* 0x001fe200078e020e */
[----:B------:R-:W0:Y:S04]  /*00d0*/  S2UR UR5, SR_CgaCtaId ;  /* 0x00000000000579c3 */ /* 0x000e280000008800 */
[----:B------:R-:W3:Y:S04]  /*00e0*/  @!P0 LDG.E R8, desc[UR6][R14.64] ;  /* 0x000000060e088981 */ /* 0x000ee8000c1e1900 */
[----:B------:R-:W3:Y:S01]  /*00f0*/  @!P0 LDG.E R9, desc[UR6][R14.64+0x4] ;  /* 0x000004060e098981 */ /* 0x000ee2000c1e1900 */
[----:B------:R-:W-:Y:S01]  /*0100*/  UMOV UR4, 0x400 ;  /* 0x0000040000047882 */ /* 0x000fe20000000000 */
[----:B------:R-:W1:Y:S02]  /*0110*/  LDC.64 R2, c[0x0][0x388] ;  /* 0x0000e200ff027b82 */ /* 0x000e640000000a00 */
[----:B------:R-:W3:Y:S04]  /*0120*/  @!P0 LDG.E R10, desc[UR6][R14.64+0x8] ;  /* 0x000008060e0a8981 */ /* 0x000ee8000c1e1900 */
[----:B------:R-:W3:Y:S04]  /*0130*/  @!P0 LDG.E R11, desc[UR6][R14.64+0xc] ;  /* 0x00000c060e0b8981 */ /* 0x000ee8000c1e1900 */
[----:B------:R-:W4:Y:S04]  /*0140*/  @!P0 LDG.E R4, desc[UR6][R14.64+0x10] ;  /* 0x000010060e048981 */ /* 0x000f28000c1e1900 */
[----:B------:R-:W4:Y:S04]  /*0150*/  @!P0 LDG.E R5, desc[UR6][R14.64+0x14] ;  /* 0x000014060e058981 */ /* 0x000f28000c1e1900 */
[----:B------:R-:W4:Y:S04]  /*0160*/  @!P0 LDG.E R6, desc[UR6][R14.64+0x18] ;  /* 0x000018060e068981 */ /* 0x000f28000c1e1900 */
[----:B------:R-:W4:Y:S04]  /*0170*/  @!P0 LDG.E R7, desc[UR6][R14.64+0x1c] ;  /* 0x00001c060e078981 */ /* 0x000f28000c1e1900 */
[----:B------:R5:W2:Y:S01]  /*0180*/  @!P0 LDG.E R13, desc[UR6][R14.64+0x20] ;  /* 0x000020060e0d8981 */ /* 0x000aa2000c1e1900 */
[----:B0-----:R-:W-:-:S06]  /*0190*/  ULEA UR4, UR5, UR4, 0x18 ;  /* 0x0000000405047291 */ /* 0x001fcc000f8ec0ff */
[----:B------:R-:W-:Y:S02]  /*01a0*/  LEA R12, R0, UR4, 0x2 ;  /* 0x00000004000c7c11 */ /* 0x000fe4000f8e10ff */
[----:B------:R-:W-:-:S05]  /*01b0*/  LOP3.LUT R19, R19, 0x1ff, RZ, 0xc0, !PT ;  /* 0x000001ff13137812 */ /* 0x000fca00078ec0ff */
[----:B------:R-:W-:-:S04]  /*01c0*/  IMAD R19, R19, 0xc4, R0 ;  /* 0x000000c413137824 */ /* 0x000fc800078e0200 */
[----:B-1----:R-:W-:Y:S01]  /*01d0*/  IMAD.WIDE.U32 R2, R19, 0x4, R2 ;  /* 0x0000000413027825 */ /* 0x002fe200078e0002 */
[C---:B-----5:R-:W-:Y:S02]  /*01e0*/  IADD3 R14, PT, PT, R0.reuse, -0xf, RZ ;  /* 0xfffffff1000e7810 */ /* 0x060fe40007ffe0ff */
[----:B------:R-:W-:Y:S02]  /*01f0*/  IADD3 R15, PT, PT, R0, -0xe, RZ ;  /* 0xfffffff2000f7810 */ /* 0x000fe40007ffe0ff */
[----:B------:R-:W-:Y:S02]  /*0200*/  ISETP.GT.U32.AND P6, PT, R14, 0xc3, PT ;  /* 0x000000c30e00780c */ /* 0x000fe40003fc4070 */
[----:B------:R-:W-:Y:S01]  /*0210*/  ISETP.GT.U32.AND P3, PT, R0, 0xc3, PT ;  /* 0x000000c30000780c */ /* 0x000fe20003f64070 */
[----:B---3--:R-:W-:Y:S04]  /*0220*/  @!P0 STS.128 [UR4+0x310], R8 ;  /* 0x00031008ff008988 */ /* 0x008fe80008000c04 */
[----:B----4-:R0:W-:Y:S04]  /*0230*/  @!P0 STS.128 [UR4+0x320], R4 ;  /* 0x00032004ff008988 */ /* 0x0101e80008000c04 */
[----:B--2---:R-:W-:Y:S04]  /*0240*/  @!P0 STS [UR4+0x330], R13 ;  /* 0x0003300dff008988 */ /* 0x004fe80008000804 */
[----:B------:R-:W-:Y:S01]  /*0250*/  STS [R12], R17 ;  /* 0x000000110c007388 */ /* 0x000fe20000000800 */
[----:B------:R-:W-:Y:S06]  /*0260*/  BAR.SYNC.DEFER_BLOCKING 0x0 ;  /* 0x0000000000007b1d */ /* 0x000fec0000010000 */
[----:B------:R-:W2:Y:S01]  /*0270*/  LDG.E R19, desc[UR6][R2.64] ;  /* 0x0000000602137981 */ /* 0x000ea2000c1e1900 */
[----:B------:R-:W-:-:S03]  /*0280*/  ISETP.GT.U32.AND P0, PT, R15, 0xc3, PT ;  /* 0x000000c30f00780c */ /* 0x000fc60003f04070 */
[----:B------:R-:W-:Y:S04]  /*0290*/  @!P6 LDS R8, [R12+-0x3c] ;  /* 0xffffc4000c08e984 */ /* 0x000fe80000000800 */
[----:B------:R-:W1:Y:S01]  /*02a0*/  @!P6 LDS R9, [UR4+0x310] ;  /* 0x00031004ff09e984 */ /* 0x000e620008000800 */
[C---:B0-----:R-:W-:Y:S02]  /*02b0*/  IADD3 R4, PT, PT, R0.reuse, -0xd, RZ ;  /* 0xfffffff300047810 */ /* 0x041fe40007ffe0ff */
[----:B------:R-:W-:Y:S01]  /*02c0*/  ISETP.GT.U32.AND P4, PT, R0, 0xc2, PT ;  /* 0x000000c20000780c */ /* 0x000fe20003f84070 */
[----:B------:R-:W-:Y:S04]  /*02d0*/  @!P3 LDS R6, [UR4+0x320] ;  /* 0x00032004ff06b984 */ /* 0x000fe80008000800 */
[----:B------:R-:W-:Y:S04]  /*02e0*/  @!P0 LDS R5, [R12+-0x38] ;  /* 0xffffc8000c058984 */ /* 0x000fe80000000800 */
[----:B------:R-:W0:Y:S01]  /*02f0*/  @!P0 LDS R10, [UR4+0x314] ;  /* 0x00031404ff0a8984 */ /* 0x000e220008000800 */
[----:B------:R-:W-:Y:S01]  /*0300*/  ISETP.GT.U32.AND P1, PT, R4, 0xc3, PT ;  /* 0x000000c30400780c */ /* 0x000fe20003f24070 */
[----:B------:R-:W-:-:S05]  /*0310*/  VIADD R4, R0, 0xffffffff ;  /* 0xffffffff00047836 */ /* 0x000fca0000000000 */
[----:B------:R-:W-:Y:S01]  /*0320*/  ISETP.GT.U32.AND P2, PT, R4, 0xc3, PT ;  /* 0x000000c30400780c */ /* 0x000fe20003f44070 */
[----:B------:R-:W-:Y:S01]  /*0330*/  HFMA2 R4, -RZ, RZ, 0, 0 ;  /* 0x00000000ff047431 */ /* 0x000fe200000001ff */
[----:B------:R-:W-:-:S05]  /*0340*/  ISETP.GT.U32.AND P5, PT, R0, 0xb6, PT ;  /* 0x000000b60000780c */ /* 0x000fca0003fa4070 */
[----:B------:R-:W-:Y:S04]  /*0350*/  @!P1 LDS R7, [R12+-0x34] ;  /* 0xffffcc000c079984 */ /* 0x000fe80000000800 */
[----:B------:R-:W3:Y:S04]  /*0360*/  @!P1 LDS R14, [UR4+0x318] ;  /* 0x00031804ff0e9984 */ /* 0x000ee80008000800 */
[----:B------:R-:W-:Y:S04]  /*0370*/  @!P2 LDS R11, [R12+-0x4] ;  /* 0xfffffc000c0ba984 */ /* 0x000fe80000000800 */
[----:B------:R-:W4:Y:S01]  /*0380*/  @!P2 LDS R16, [UR4+0x31c] ;  /* 0x00031c04ff10a984 */ /* 0x000f220008000800 */
[----:B-1----:R-:W-:Y:S01]  /*0390*/  @!P6 IMAD R4, R8, R9, RZ ;  /* 0x000000090804e224 */ /* 0x002fe200078e02ff */
[----:B------:R-:W-:-:S02]  /*03a0*/  ISETP.GT.U32.AND P6, PT, R0, 0xb5, PT ;  /* 0x000000b50000780c */ /* 0x000fc40003fc4070 */
[----:B------:R-:W1:Y:S04]  /*03b0*/  @!P3 LDS R9, [R12] ;  /* 0x000000000c09b984 */ /* 0x000e680000000800 */
[----:B------:R-:W-:Y:S04]  /*03c0*/  @!P4 LDS R8, [UR4+0x324] ;  /* 0x00032404ff08c984 */ /* 0x000fe80008000800 */
[----:B------:R-:W-:Y:S01]  /*03d0*/  @!P5 LDS R13, [R12+0x34] ;  /* 0x000034000c0dd984 */ /* 0x000fe20000000800 */
[----:B0-----:R-:W-:Y:S01]  /*03e0*/  @!P0 IMAD R4, R5, R10, R4 ;  /* 0x0000000a05048224 */ /* 0x001fe200078e0204 */
[----:B------:R-:W-:-:S02]  /*03f0*/  ISETP.GT.U32.AND P0, PT, R0, 0xb4, PT ;  /* 0x000000b40000780c */ /* 0x000fc40003f04070 */
[----:B------:R-:W0:Y:S04]  /*0400*/  @!P4 LDS R5, [R12+0x4] ;  /* 0x000004000c05c984 */ /* 0x000e280000000800 */
[----:B------:R-:W5:Y:S04]  /*0410*/  @!P5 LDS R10, [UR4+0x328] ;  /* 0x00032804ff0ad984 */ /* 0x000f680008000800 */
[----:B------:R-:W-:Y:S04]  /*0420*/  @!P6 LDS R15, [R12+0x38] ;  /* 0x000038000c0fe984 */ /* 0x000fe80000000800 */
[----:B------:R-:W5:Y:S04]  /*0430*/  @!P6 LDS R18, [UR4+0x32c] ;  /* 0x00032c04ff12e984 */ /* 0x000f680008000800 */
[----:B------:R-:W-:Y:S04]  /*0440*/  @!P0 LDS R17, [R12+0x3c] ;  /* 0x00003c000c118984 */ /* 0x000fe80000000800 */
[----:B------:R-:W5:Y:S01]  /*0450*/  @!P0 LDS R0, [UR4+0x330] ;  /* 0x00033004ff008984 */ /* 0x000f620008000800 */
[----:B---3--:R-:W-:-:S04]  /*0460*/  @!P1 IMAD R4, R7, R14, R4 ;  /* 0x0000000e07049224 */ /* 0x008fc800078e0204 */
[----:B----4-:R-:W-:-:S04]  /*0470*/  @!P2 IMAD R4, R11, R16, R4 ;  /* 0x000000100b04a224 */ /* 0x010fc800078e0204 */
[----:B-1----:R-:W-:-:S04]  /*0480*/  @!P3 IMAD R4, R9, R6, R4 ;  /* 0x000000060904b224 */ /* 0x002fc800078e0204 */
[----:B0-----:R-:W-:-:S04]  /*0490*/  @!P4 IMAD R4, R5, R8, R4 ;  /* 0x000000080504c224 */ /* 0x001fc800078e0204 */
[----:B-----5:R-:W-:-:S04]  /*04a0*/  @!P5 IMAD R4, R13, R10, R4 ;  /* 0x0000000a0d04d224 */ /* 0x020fc800078e0204 */
[----:B------:R-:W-:-:S04]  /*04b0*/  @!P6 IMAD R4, R15, R18, R4 ;  /* 0x000000120f04e224 */ /* 0x000fc800078e0204 */
[----:B------:R-:W-:-:S04]  /*04c0*/  @!P0 IMAD R4, R17, R0, R4 ;  /* 0x0000000011048224 */ /* 0x000fc800078e0204 */
[----:B--2---:R-:W-:-:S05]  /*04d0*/  IMAD.IADD R19, R19, 0x1, R4 ;  /* 0x0000000113137824 */ /* 0x004fca00078e0204 */
[----:B------:R-:W-:Y:S01]  /*04e0*/  STG.E desc[UR6][R2.64], R19 ;  /* 0x0000001302007986 */ /* 0x000fe2000c101906 */
[----:B------:R-:W-:Y:S05]  /*04f0*/  EXIT ;  /* 0x000000000000794d */ /* 0x000fea0003800000 */
.L_x_0:
[----:B------:R-:W-:-:S00]  /*0500*/  BRA `(.L_x_0) ;  /* 0xfffffffc00fc7947 */ /* 0x000fc0000383ffff */
[----:B------:R-:W-:-:S00]  /*0510*/  NOP ;  /* 0x0000000000007918 */ /* 0x000fc00000000000 */
        /* <DEDUP_REMOVED lines=14> */
.L_x_1:


//--------------------- .nv.shared._Z18matrix_vector_multPiS_S_ --------------------------
	.section	.nv.shared._Z18matrix_vector_multPiS_S_,"aw",@nobits
	.sectionflags	@""
	.align	4
.nv.shared._Z18matrix_vector_multPiS_S_:
	.zero		1844


//--------------------- .nv.shared.reserved.0     --------------------------
	.section	.nv.shared.reserved.0,"aw",@nobits
	.weak		__nv_reservedSMEM_offset_0_alias
	.size		__nv_reservedSMEM_offset_0_alias, 0, 64
	.other		__nv_reservedSMEM_offset_0_alias,@"STO_CUDA_RESERVED_SHARED STV_DEFAULT"
__nv_reservedSMEM_offset_0_alias:
	.zero		0
	.zero		64


//--------------------- .nv.constant0._Z18matrix_vector_multPiS_S_ --------------------------
	.section	.nv.constant0._Z18matrix_vector_multPiS_S_,"a",@progbits
	.sectionflags	@""
	.align	4
.nv.constant0._Z18matrix_vector_multPiS_S_:
	.zero		920


//--------------------- SYMBOLS --------------------------

	.type		.nv.reservedSmem.offset0,@object
	.size		.nv.reservedSmem.offset0,0x4
	.type		.nv.reservedSmem.cap,@object
	.size		.nv.reservedSmem.cap,0x4
